//
// Generated by NVIDIA NVVM Compiler
//
// Compiler Build ID: CL-36424714
// Cuda compilation tools, release 13.0, V13.0.88
// Based on NVVM 20.0.0
//

.version 9.0
.target sm_100
.address_size 64

	// .globl	_Z17reduce_subarray3dPKiPiiiiiiiiii
// _ZZ17reduce_subarray3dPKiPiiiiiiiiiiE4temp has been demoted

.visible .entry _Z17reduce_subarray3dPKiPiiiiiiiiii(
	.param .u64 .ptr .align 1 _Z17reduce_subarray3dPKiPiiiiiiiiii_param_0,
	.param .u64 .ptr .align 1 _Z17reduce_subarray3dPKiPiiiiiiiiii_param_1,
	.param .u32 _Z17reduce_subarray3dPKiPiiiiiiiiii_param_2,
	.param .u32 _Z17reduce_subarray3dPKiPiiiiiiiiii_param_3,
	.param .u32 _Z17reduce_subarray3dPKiPiiiiiiiiii_param_4,
	.param .u32 _Z17reduce_subarray3dPKiPiiiiiiiiii_param_5,
	.param .u32 _Z17reduce_subarray3dPKiPiiiiiiiiii_param_6,
	.param .u32 _Z17reduce_subarray3dPKiPiiiiiiiiii_param_7,
	.param .u32 _Z17reduce_subarray3dPKiPiiiiiiiiii_param_8,
	.param .u32 _Z17reduce_subarray3dPKiPiiiiiiiiii_param_9,
	.param .u32 _Z17reduce_subarray3dPKiPiiiiiiiiii_param_10
)
{
	.reg .pred 	%p<21>;
	.reg .b32 	%r<51>;
	.reg .b64 	%rd<7>;
	// demoted variable
	.shared .align 4 .b8 _ZZ17reduce_subarray3dPKiPiiiiiiiiiiE4temp[1024];
	ld.param.u64 	%rd1, [_Z17reduce_subarray3dPKiPiiiiiiiiii_param_0];
	ld.param.u64 	%rd2, [_Z17reduce_subarray3dPKiPiiiiiiiiii_param_1];
	ld.param.u32 	%r4, [_Z17reduce_subarray3dPKiPiiiiiiiiii_param_3];
	ld.param.u32 	%r5, [_Z17reduce_subarray3dPKiPiiiiiiiiii_param_4];
	ld.param.u32 	%r6, [_Z17reduce_subarray3dPKiPiiiiiiiiii_param_5];
	ld.param.u32 	%r7, [_Z17reduce_subarray3dPKiPiiiiiiiiii_param_6];
	ld.param.u32 	%r8, [_Z17reduce_subarray3dPKiPiiiiiiiiii_param_7];
	ld.param.u32 	%r9, [_Z17reduce_subarray3dPKiPiiiiiiiiii_param_8];
	ld.param.u32 	%r10, [_Z17reduce_subarray3dPKiPiiiiiiiiii_param_9];
	ld.param.u32 	%r11, [_Z17reduce_subarray3dPKiPiiiiiiiiii_param_10];
	mov.u32 	%r1, %tid.x;
	mov.u32 	%r12, %ctaid.x;
	mov.u32 	%r13, %ntid.x;
	mad.lo.s32 	%r2, %r12, %r13, %r1;
	mul.lo.s32 	%r14, %r5, %r4;
	div.s32 	%r15, %r2, %r14;
	mul.lo.s32 	%r16, %r15, %r14;
	sub.s32 	%r17, %r2, %r16;
	div.s32 	%r18, %r17, %r5;
	mul.lo.s32 	%r19, %r18, %r5;
	sub.s32 	%r20, %r17, %r19;
	setp.lt.s32 	%p1, %r15, %r6;
	setp.gt.s32 	%p2, %r15, %r7;
	setp.lt.s32 	%p3, %r18, %r8;
	or.pred  	%p4, %p1, %p3;
	or.pred  	%p5, %p4, %p2;
	setp.gt.s32 	%p6, %r18, %r9;
	or.pred  	%p7, %p6, %p5;
	setp.lt.s32 	%p8, %r20, %r10;
	or.pred  	%p9, %p8, %p7;
	setp.gt.s32 	%p10, %r20, %r11;
	shl.b32 	%r21, %r1, 2;
	mov.u32 	%r22, _ZZ17reduce_subarray3dPKiPiiiiiiiiiiE4temp;
	add.s32 	%r3, %r22, %r21;
	or.pred  	%p11, %p10, %p9;
	@%p11 bra 	$L__BB0_2;
	cvta.to.global.u64 	%rd3, %rd1;
	mul.wide.s32 	%rd4, %r2, 4;
	add.s64 	%rd5, %rd3, %rd4;
	ld.global.u32 	%r24, [%rd5];
	st.shared.u32 	[%r3], %r24;
	bra.uni 	$L__BB0_3;
$L__BB0_2:
	mov.b32 	%r23, 0;
	st.shared.u32 	[%r3], %r23;
$L__BB0_3:
	bar.sync 	0;
	setp.gt.u32 	%p12, %r1, 127;
	@%p12 bra 	$L__BB0_5;
	ld.shared.u32 	%r25, [%r3+512];
	ld.shared.u32 	%r26, [%r3];
	add.s32 	%r27, %r26, %r25;
	st.shared.u32 	[%r3], %r27;
$L__BB0_5:
	bar.sync 	0;
	setp.gt.u32 	%p13, %r1, 63;
	@%p13 bra 	$L__BB0_7;
	ld.shared.u32 	%r28, [%r3+256];
	ld.shared.u32 	%r29, [%r3];
	add.s32 	%r30, %r29, %r28;
	st.shared.u32 	[%r3], %r30;
$L__BB0_7:
	bar.sync 	0;
	setp.gt.u32 	%p14, %r1, 31;
	@%p14 bra 	$L__BB0_9;
	ld.shared.u32 	%r31, [%r3+128];
	ld.shared.u32 	%r32, [%r3];
	add.s32 	%r33, %r32, %r31;
	st.shared.u32 	[%r3], %r33;
$L__BB0_9:
	bar.sync 	0;
	setp.gt.u32 	%p15, %r1, 15;
	@%p15 bra 	$L__BB0_11;
	ld.shared.u32 	%r34, [%r3+64];
	ld.shared.u32 	%r35, [%r3];
	add.s32 	%r36, %r35, %r34;
	st.shared.u32 	[%r3], %r36;
$L__BB0_11:
	bar.sync 	0;
	setp.gt.u32 	%p16, %r1, 7;
	@%p16 bra 	$L__BB0_13;
	ld.shared.u32 	%r37, [%r3+32];
	ld.shared.u32 	%r38, [%r3];
	add.s32 	%r39, %r38, %r37;
	st.shared.u32 	[%r3], %r39;
$L__BB0_13:
	bar.sync 	0;
	setp.gt.u32 	%p17, %r1, 3;
	@%p17 bra 	$L__BB0_15;
	ld.shared.u32 	%r40, [%r3+16];
	ld.shared.u32 	%r41, [%r3];
	add.s32 	%r42, %r41, %r40;
	st.shared.u32 	[%r3], %r42;
$L__BB0_15:
	bar.sync 	0;
	setp.gt.u32 	%p18, %r1, 1;
	@%p18 bra 	$L__BB0_17;
	ld.shared.u32 	%r43, [%r3+8];
	ld.shared.u32 	%r44, [%r3];
	add.s32 	%r45, %r44, %r43;
	st.shared.u32 	[%r3], %r45;
$L__BB0_17:
	bar.sync 	0;
	setp.ne.s32 	%p19, %r1, 0;
	@%p19 bra 	$L__BB0_19;
	ld.shared.u32 	%r46, [_ZZ17reduce_subarray3dPKiPiiiiiiiiiiE4temp+4];
	ld.shared.u32 	%r47, [%r3];
	add.s32 	%r48, %r47, %r46;
	st.shared.u32 	[%r3], %r48;
$L__BB0_19:
	setp.ne.s32 	%p20, %r1, 0;
	bar.sync 	0;
	@%p20 bra 	$L__BB0_21;
	ld.shared.u32 	%r49, [_ZZ17reduce_subarray3dPKiPiiiiiiiiiiE4temp];
	cvta.to.global.u64 	%rd6, %rd2;
	atom.global.add.u32 	%r50, [%rd6], %r49;
$L__BB0_21:
	ret;

}


// ===== COMPILED SASS (sm_100) =====

	.target	sm_100

	.elftype	@"ET_EXEC"


//--------------------- .note.nv.tkinfo           --------------------------
	.section	.note.nv.tkinfo,"",@"SHT_NOTE"
	.sectionflags	@"SHF_NOTE_NV_TKINFO"
	.tkinfo
        /*0018*/ 	.word	0x00000002
        /*0030*/ 	.string	""
        /*0030*/ 	.string	"ptxas"
        /*0030*/ 	.string	"Cuda compilation tools, release 13.0, V13.0.88"
        /*0030*/ 	.string	"Build cuda_13.0.r13.0/compiler.36424714_0"
        /*0030*/ 	.string	"-arch sm_100 -m 64 "



//--------------------- .note.nv.cuinfo           --------------------------
	.section	.note.nv.cuinfo,"",@"SHT_NOTE"
	.sectionflags	@"SHF_NOTE_NV_CUINFO"
        /*0018*/ 	.short	0x0002
        /*001a*/ 	.short	0x0064
        /*001c*/ 	.short	0x0082
	.zero		2


//--------------------- .nv.info                  --------------------------
	.section	.nv.info,"",@"SHT_CUDA_INFO"
	.align	4


	//----- nvinfo : EIATTR_REGCOUNT
	.align		4
        /*0000*/ 	.byte	0x04, 0x2f
        /*0002*/ 	.short	(.L_1 - .L_0)
	.align		4
.L_0:
        /*0004*/ 	.word	index@(_Z17reduce_subarray3dPKiPiiiiiiiiii)
        /*0008*/ 	.word	0x0000000f


	//----- nvinfo : EIATTR_FRAME_SIZE
	.align		4
.L_1:
        /*000c*/ 	.byte	0x04, 0x11
        /*000e*/ 	.short	(.L_3 - .L_2)
	.align		4
.L_2:
        /*0010*/ 	.word	index@(_Z17reduce_subarray3dPKiPiiiiiiiiii)
        /*0014*/ 	.word	0x00000000


	//----- nvinfo : EIATTR_MIN_STACK_SIZE
	.align		4
.L_3:
        /*0018*/ 	.byte	0x04, 0x12
        /*001a*/ 	.short	(.L_5 - .L_4)
	.align		4
.L_4:
        /*001c*/ 	.word	index@(_Z17reduce_subarray3dPKiPiiiiiiiiii)
        /*0020*/ 	.word	0x00000000
.L_5:


//--------------------- .nv.compat                --------------------------
	.section	.nv.compat,"",@"SHT_CUDA_COMPAT_INFO"
	.align	4
        /*0000*/ 	.byte	0x02, 0x09, 0x00, 0x00, 0x02, 0x02, 0x01, 0x00, 0x02, 0x05, 0x05, 0x00, 0x03, 0x07, 0x01, 0x01
        /*0010*/ 	.byte	0x02, 0x03, 0x00, 0x00, 0x02, 0x06, 0x01, 0x00, 0x04, 0x0b, 0x08, 0x00, 0x09, 0x00, 0x00, 0x00
        /*0020*/ 	.byte	0x00, 0x00, 0x00, 0x00


//--------------------- .nv.info._Z17reduce_subarray3dPKiPiiiiiiiiii --------------------------
	.section	.nv.info._Z17reduce_subarray3dPKiPiiiiiiiiii,"",@"SHT_CUDA_INFO"
	.sectionflags	@""
	.align	4


	//----- nvinfo : EIATTR_CUDA_API_VERSION
	.align		4
        /*0000*/ 	.byte	0x04, 0x37
        /*0002*/ 	.short	(.L_7 - .L_6)
.L_6:
        /*0004*/ 	.word	0x00000082


	//----- nvinfo : EIATTR_KPARAM_INFO
	.align		4
.L_7:
        /*0008*/ 	.byte	0x04, 0x17
        /*000a*/ 	.short	(.L_9 - .L_8)
.L_8:
        /*000c*/ 	.word	0x00000000
        /*0010*/ 	.short	0x000a
        /*0012*/ 	.short	0x0030
        /*0014*/ 	.byte	0x00, 0xf0, 0x11, 0x00


	//----- nvinfo : EIATTR_KPARAM_INFO
	.align		4
.L_9:
        /*0018*/ 	.byte	0x04, 0x17
        /*001a*/ 	.short	(.L_11 - .L_10)
.L_10:
        /*001c*/ 	.word	0x00000000
        /*0020*/ 	.short	0x0009
        /*0022*/ 	.short	0x002c
        /*0024*/ 	.byte	0x00, 0xf0, 0x11, 0x00


	//----- nvinfo : EIATTR_KPARAM_INFO
	.align		4
.L_11:
        /*0028*/ 	.byte	0x04, 0x17
        /*002a*/ 	.short	(.L_13 - .L_12)
.L_12:
        /*002c*/ 	.word	0x00000000
        /*0030*/ 	.short	0x0008
        /*0032*/ 	.short	0x0028
        /*0034*/ 	.byte	0x00, 0xf0, 0x11, 0x00


	//----- nvinfo : EIATTR_KPARAM_INFO
	.align		4
.L_13:
        /*0038*/ 	.byte	0x04, 0x17
        /*003a*/ 	.short	(.L_15 - .L_14)
.L_14:
        /*003c*/ 	.word	0x00000000
        /*0040*/ 	.short	0x0007
        /*0042*/ 	.short	0x0024
        /*0044*/ 	.byte	0x00, 0xf0, 0x11, 0x00


	//----- nvinfo : EIATTR_KPARAM_INFO
	.align		4
.L_15:
        /*0048*/ 	.byte	0x04, 0x17
        /*004a*/ 	.short	(.L_17 - .L_16)
.L_16:
        /*004c*/ 	.word	0x00000000
        /*0050*/ 	.short	0x0006
        /*0052*/ 	.short	0x0020
        /*0054*/ 	.byte	0x00, 0xf0, 0x11, 0x00


	//----- nvinfo : EIATTR_KPARAM_INFO
	.align		4
.L_17:
        /*0058*/ 	.byte	0x04, 0x17
        /*005a*/ 	.short	(.L_19 - .L_18)
.L_18:
        /*005c*/ 	.word	0x00000000
        /*0060*/ 	.short	0x0005
        /*0062*/ 	.short	0x001c
        /*0064*/ 	.byte	0x00, 0xf0, 0x11, 0x00


	//----- nvinfo : EIATTR_KPARAM_INFO
	.align		4
.L_19:
        /*0068*/ 	.byte	0x04, 0x17
        /*006a*/ 	.short	(.L_21 - .L_20)
.L_20:
        /*006c*/ 	.word	0x00000000
        /*0070*/ 	.short	0x0004
        /*0072*/ 	.short	0x0018
        /*0074*/ 	.byte	0x00, 0xf0, 0x11, 0x00


	//----- nvinfo : EIATTR_KPARAM_INFO
	.align		4
.L_21:
        /*0078*/ 	.byte	0x04, 0x17
        /*007a*/ 	.short	(.L_23 - .L_22)
.L_22:
        /*007c*/ 	.word	0x00000000
        /*0080*/ 	.short	0x0003
        /*0082*/ 	.short	0x0014
        /*0084*/ 	.byte	0x00, 0xf0, 0x11, 0x00


	//----- nvinfo : EIATTR_KPARAM_INFO
	.align		4
.L_23:
        /*0088*/ 	.byte	0x04, 0x17
        /*008a*/ 	.short	(.L_25 - .L_24)
.L_24:
        /*008c*/ 	.word	0x00000000
        /*0090*/ 	.short	0x0002
        /*0092*/ 	.short	0x0010
        /*0094*/ 	.byte	0x00, 0xf0, 0x11, 0x00


	//----- nvinfo : EIATTR_KPARAM_INFO
	.align		4
.L_25:
        /*0098*/ 	.byte	0x04, 0x17
        /*009a*/ 	.short	(.L_27 - .L_26)
.L_26:
        /*009c*/ 	.word	0x00000000
        /*00a0*/ 	.short	0x0001
        /*00a2*/ 	.short	0x0008
        /*00a4*/ 	.byte	0x00, 0xf5, 0x21, 0x00


	//----- nvinfo : EIATTR_KPARAM_INFO
	.align		4
.L_27:
        /*00a8*/ 	.byte	0x04, 0x17
        /*00aa*/ 	.short	(.L_29 - .L_28)
.L_28:
        /*00ac*/ 	.word	0x00000000
        /*00b0*/ 	.short	0x0000
        /*00b2*/ 	.short	0x0000
        /*00b4*/ 	.byte	0x00, 0xf5, 0x21, 0x00


	//----- nvinfo : EIATTR_SPARSE_MMA_MASK
	.align		4
.L_29:
        /*00b8*/ 	.byte	0x03, 0x50
        /*00ba*/ 	.short	0x0000


	//----- nvinfo : EIATTR_MAXREG_COUNT
	.align		4
        /*00bc*/ 	.byte	0x03, 0x1b
        /*00be*/ 	.short	0x00ff


	//----- nvinfo : EIATTR_NUM_BARRIERS
	.align		4
        /*00c0*/ 	.byte	0x02, 0x4c
        /*00c2*/ 	.byte	0x01
	.zero		1


	//----- nvinfo : EIATTR_MERCURY_ISA_VERSION
	.align		4
        /*00c4*/ 	.byte	0x03, 0x5f
        /*00c6*/ 	.short	0x0101


	//----- nvinfo : EIATTR_VRC_CTA_INIT_COUNT
	.align		4
        /*00c8*/ 	.byte	0x02, 0x4a
	.zero		1
	.zero		1


	//----- nvinfo : EIATTR_EXIT_INSTR_OFFSETS
	.align		4
        /*00cc*/ 	.byte	0x04, 0x1c
        /*00ce*/ 	.short	(.L_31 - .L_30)


	//   ....[0]....
.L_30:
        /*00d0*/ 	.word	0x00000820


	//   ....[1]....
        /*00d4*/ 	.word	0x00000860


	//----- nvinfo : EIATTR_CBANK_PARAM_SIZE
	.align		4
.L_31:
        /*00d8*/ 	.byte	0x03, 0x19
        /*00da*/ 	.short	0x0034


	//----- nvinfo : EIATTR_PARAM_CBANK
	.align		4
        /*00dc*/ 	.byte	0x04, 0x0a
        /*00de*/ 	.short	(.L_33 - .L_32)
	.align		4
.L_32:
        /*00e0*/ 	.word	index@(.nv.constant0._Z17reduce_subarray3dPKiPiiiiiiiiii)
        /*00e4*/ 	.short	0x0380
        /*00e6*/ 	.short	0x0034


	//----- nvinfo : EIATTR_SW_WAR
	.align		4
.L_33:
        /*00e8*/ 	.byte	0x04, 0x36
        /*00ea*/ 	.short	(.L_35 - .L_34)
.L_34:
        /*00ec*/ 	.word	0x00000008
.L_35:


//--------------------- .nv.callgraph             --------------------------
	.section	.nv.callgraph,"",@"SHT_CUDA_CALLGRAPH"
	.align	4
	.sectionentsize	8
	.align		4
        /*0000*/ 	.word	0x00000000
	.align		4
        /*0004*/ 	.word	0xffffffff
	.align		4
        /*0008*/ 	.word	0x00000000
	.align		4
        /*000c*/ 	.word	0xfffffffe
	.align		4
        /*0010*/ 	.word	0x00000000
	.align		4
        /*0014*/ 	.word	0xfffffffd
	.align		4
        /*0018*/ 	.word	0x00000000
	.align		4
        /*001c*/ 	.word	0xfffffffc


//--------------------- .text._Z17reduce_subarray3dPKiPiiiiiiiiii --------------------------
	.section	.text._Z17reduce_subarray3dPKiPiiiiiiiiii,"ax",@progbits
	.align	128
        .global         _Z17reduce_subarray3dPKiPiiiiiiiiii
        .type           _Z17reduce_subarray3dPKiPiiiiiiiiii,@function
        .size           _Z17reduce_subarray3dPKiPiiiiiiiiii,(.L_x_1 - _Z17reduce_subarray3dPKiPiiiiiiiiii)
        .other          _Z17reduce_subarray3dPKiPiiiiiiiiii,@"STO_CUDA_ENTRY STV_DEFAULT"
_Z17reduce_subarray3dPKiPiiiiiiiiii:
.text._Z17reduce_subarray3dPKiPiiiiiiiiii:
[----:B------:R-:W-:Y:S08]  /*0000*/  LDC R1, c[0x0][0x37c] ;  /* 0x0000df00ff017b82 */ /* 0x000ff00000000800 */
[----:B------:R-:W0:Y:S01]  /*0010*/  LDC R2, c[0x0][0x398] ;  /* 0x0000e600ff027b82 */ /* 0x000e220000000800 */
[----:B------:R-:W0:Y:S01]  /*0020*/  LDCU UR4, c[0x0][0x394] ;  /* 0x00007280ff0477ac */ /* 0x000e220008000800 */
[----:B------:R-:W1:Y:S01]  /*0030*/  S2R R0, SR_TID.X ;  /* 0x0000000000007919 */ /* 0x000e620000002100 */
[----:B------:R-:W2:Y:S05]  /*0040*/  LDCU.128 UR8, c[0x0][0x3a0] ;  /* 0x00007400ff0877ac */ /* 0x000eaa0008000c00 */
[----:B------:R-:W1:Y:S01]  /*0050*/  LDC R3, c[0x0][0x360] ;  /* 0x0000d800ff037b82 */ /* 0x000e620000000800 */
[----:B------:R-:W3:Y:S01]  /*0060*/  LDCU UR5, c[0x0][0x3b0] ;  /* 0x00007600ff0577ac */ /* 0x000ee20008000800 */
[----:B------:R-:W4:Y:S01]  /*0070*/  LDCU.64 UR6, c[0x0][0x358] ;  /* 0x00006b00ff0677ac */ /* 0x000f220008000a00 */
[----:B0-----:R-:W-:-:S05]  /*0080*/  IMAD R4, R2, UR4, RZ ;  /* 0x0000000402047c24 */ /* 0x001fca000f8e02ff */
[----:B------:R-:W1:Y:S01]  /*0090*/  S2UR UR4, SR_CTAID.X ;  /* 0x00000000000479c3 */ /* 0x000e620000002500 */
[----:B------:R-:W-:Y:S02]  /*00a0*/  IABS R12, R2 ;  /* 0x00000002000c7213 */ /* 0x000fe40000000000 */
[----:B------:R-:W-:-:S04]  /*00b0*/  IABS R10, R4 ;  /* 0x00000004000a7213 */ /* 0x000fc80000000000 */
[----:B------:R-:W0:Y:S08]  /*00c0*/  I2F.RP R5, R10 ;  /* 0x0000000a00057306 */ /* 0x000e300000209400 */
[----:B0-----:R-:W0:Y:S01]  /*00d0*/  MUFU.RCP R5, R5 ;  /* 0x0000000500057308 */ /* 0x001e220000001000 */
[----:B-1----:R-:W-:Y:S01]  /*00e0*/  IMAD R3, R3, UR4, R0 ;  /* 0x0000000403037c24 */ /* 0x002fe2000f8e0200 */
[----:B------:R-:W1:Y:S04]  /*00f0*/  LDCU UR4, c[0x0][0x39c] ;  /* 0x00007380ff0477ac */ /* 0x000e680008000800 */
[----:B------:R-:W-:Y:S01]  /*0100*/  IABS R8, R3 ;  /* 0x0000000300087213 */ /* 0x000fe20000000000 */
[----:B0-----:R-:W-:Y:S01]  /*0110*/  VIADD R6, R5, 0xffffffe ;  /* 0x0ffffffe05067836 */ /* 0x001fe20000000000 */
[----:B------:R-:W-:-:S03]  /*0120*/  IABS R5, R4 ;  /* 0x0000000400057213 */ /* 0x000fc60000000000 */
[----:B------:R0:W5:Y:S01]  /*0130*/  F2I.FTZ.U32.TRUNC.NTZ R7, R6 ;  /* 0x0000000600077305 */ /* 0x000162000021f000 */
[----:B------:R-:W-:Y:S01]  /*0140*/  IADD3 R11, PT, PT, RZ, -R5, RZ ;  /* 0x80000005ff0b7210 */ /* 0x000fe20007ffe0ff */
[----:B------:R-:W-:Y:S02]  /*0150*/  IMAD.MOV.U32 R5, RZ, RZ, R12 ;  /* 0x000000ffff057224 */ /* 0x000fe400078e000c */
[----:B0-----:R-:W-:Y:S02]  /*0160*/  IMAD.MOV.U32 R6, RZ, RZ, RZ ;  /* 0x000000ffff067224 */ /* 0x001fe400078e00ff */
[----:B-----5:R-:W-:-:S04]  /*0170*/  IMAD.MOV R9, RZ, RZ, -R7 ;  /* 0x000000ffff097224 */ /* 0x020fc800078e0a07 */
[----:B------:R-:W-:-:S04]  /*0180*/  IMAD R9, R9, R10, RZ ;  /* 0x0000000a09097224 */ /* 0x000fc800078e02ff */
[----:B------:R-:W-:-:S04]  /*0190*/  IMAD.HI.U32 R7, R7, R9, R6 ;  /* 0x0000000907077227 */ /* 0x000fc800078e0006 */
[----:B------:R-:W-:Y:S02]  /*01a0*/  IMAD.MOV.U32 R9, RZ, RZ, R8 ;  /* 0x000000ffff097224 */ /* 0x000fe400078e0008 */
[----:B------:R-:W0:Y:S02]  /*01b0*/  I2F.RP R8, R5 ;  /* 0x0000000500087306 */ /* 0x000e240000209400 */
[----:B------:R-:W-:-:S04]  /*01c0*/  IMAD.HI.U32 R6, R7, R9, RZ ;  /* 0x0000000907067227 */ /* 0x000fc800078e00ff */
[----:B------:R-:W-:-:S05]  /*01d0*/  IMAD R7, R6, R11, R9 ;  /* 0x0000000b06077224 */ /* 0x000fca00078e0209 */
[----:B------:R-:W-:Y:S01]  /*01e0*/  ISETP.GT.U32.AND P2, PT, R10, R7, PT ;  /* 0x000000070a00720c */ /* 0x000fe20003f44070 */
[----:B0-----:R-:W0:-:S12]  /*01f0*/  MUFU.RCP R8, R8 ;  /* 0x0000000800087308 */ /* 0x001e180000001000 */
[----:B------:R-:W-:Y:S02]  /*0200*/  @!P2 IMAD.IADD R7, R7, 0x1, -R10 ;  /* 0x000000010707a824 */ /* 0x000fe400078e0a0a */
[----:B------:R-:W-:Y:S01]  /*0210*/  @!P2 VIADD R6, R6, 0x1 ;  /* 0x000000010606a836 */ /* 0x000fe20000000000 */
[----:B------:R-:W-:Y:S02]  /*0220*/  ISETP.NE.AND P2, PT, R4, RZ, PT ;  /* 0x000000ff0400720c */ /* 0x000fe40003f45270 */
[----:B------:R-:W-:Y:S02]  /*0230*/  ISETP.GE.U32.AND P0, PT, R7, R10, PT ;  /* 0x0000000a0700720c */ /* 0x000fe40003f06070 */
[----:B------:R-:W-:-:S04]  /*0240*/  LOP3.LUT R7, R3, R4, RZ, 0x3c, !PT ;  /* 0x0000000403077212 */ /* 0x000fc800078e3cff */
[----:B------:R-:W-:Y:S01]  /*0250*/  ISETP.GE.AND P1, PT, R7, RZ, PT ;  /* 0x000000ff0700720c */ /* 0x000fe20003f26270 */
[----:B0-----:R-:W-:-:S06]  /*0260*/  VIADD R7, R8, 0xffffffe ;  /* 0x0ffffffe08077836 */ /* 0x001fcc0000000000 */
[----:B------:R-:W-:Y:S01]  /*0270*/  @P0 IADD3 R6, PT, PT, R6, 0x1, RZ ;  /* 0x0000000106060810 */ /* 0x000fe20007ffe0ff */
[----:B------:R-:W0:Y:S04]  /*0280*/  F2I.FTZ.U32.TRUNC.NTZ R7, R7 ;  /* 0x0000000700077305 */ /* 0x000e28000021f000 */
[----:B------:R-:W-:-:S04]  /*0290*/  IMAD.MOV.U32 R10, RZ, RZ, R6 ;  /* 0x000000ffff0a7224 */ /* 0x000fc800078e0006 */
[----:B------:R-:W-:Y:S01]  /*02a0*/  @!P1 IMAD.MOV R10, RZ, RZ, -R10 ;  /* 0x000000ffff0a9224 */ /* 0x000fe200078e0a0a */
[----:B------:R-:W-:-:S05]  /*02b0*/  @!P2 LOP3.LUT R10, RZ, R4, RZ, 0x33, !PT ;  /* 0x00000004ff0aa212 */ /* 0x000fca00078e33ff */
[----:B------:R-:W-:Y:S02]  /*02c0*/  IMAD.MOV R6, RZ, RZ, -R10 ;  /* 0x000000ffff067224 */ /* 0x000fe400078e0a0a */
[----:B0-----:R-:W-:Y:S02]  /*02d0*/  IMAD.MOV R8, RZ, RZ, -R7 ;  /* 0x000000ffff087224 */ /* 0x001fe400078e0a07 */
[----:B------:R-:W-:Y:S02]  /*02e0*/  IMAD R11, R4, R6, R3 ;  /* 0x00000006040b7224 */ /* 0x000fe400078e0203 */
[----:B------:R-:W-:Y:S02]  /*02f0*/  HFMA2 R6, -RZ, RZ, 0, 0 ;  /* 0x00000000ff067431 */ /* 0x000fe400000001ff */
[----:B------:R-:W-:Y:S01]  /*0300*/  IMAD R9, R8, R5, RZ ;  /* 0x0000000508097224 */ /* 0x000fe200078e02ff */
[----:B------:R-:W-:-:S03]  /*0310*/  IABS R4, R11 ;  /* 0x0000000b00047213 */ /* 0x000fc60000000000 */
[----:B------:R-:W-:-:S06]  /*0320*/  IMAD.HI.U32 R6, R7, R9, R6 ;  /* 0x0000000907067227 */ /* 0x000fcc00078e0006 */
[----:B------:R-:W-:-:S04]  /*0330*/  IMAD.HI.U32 R6, R6, R4, RZ ;  /* 0x0000000406067227 */ /* 0x000fc800078e00ff */
[----:B------:R-:W-:-:S04]  /*0340*/  IMAD.MOV R7, RZ, RZ, -R6 ;  /* 0x000000ffff077224 */ /* 0x000fc800078e0a06 */
[----:B------:R-:W-:-:S05]  /*0350*/  IMAD R4, R5, R7, R4 ;  /* 0x0000000705047224 */ /* 0x000fca00078e0204 */
[----:B------:R-:W-:-:S13]  /*0360*/  ISETP.GT.U32.AND P2, PT, R5, R4, PT ;  /* 0x000000040500720c */ /* 0x000fda0003f44070 */
[----:B------:R-:W-:Y:S02]  /*0370*/  @!P2 IMAD.IADD R4, R4, 0x1, -R5 ;  /* 0x000000010404a824 */ /* 0x000fe400078e0a05 */
[----:B------:R-:W-:Y:S01]  /*0380*/  @!P2 VIADD R6, R6, 0x1 ;  /* 0x000000010606a836 */ /* 0x000fe20000000000 */
[----:B------:R-:W-:Y:S02]  /*0390*/  ISETP.NE.AND P2, PT, R2, RZ, PT ;  /* 0x000000ff0200720c */ /* 0x000fe40003f45270 */
[----:B------:R-:W-:Y:S02]  /*03a0*/  ISETP.GE.U32.AND P0, PT, R4, R5, PT ;  /* 0x000000050400720c */ /* 0x000fe40003f06070 */
[----:B------:R-:W-:-:S04]  /*03b0*/  LOP3.LUT R4, R11, R2, RZ, 0x3c, !PT ;  /* 0x000000020b047212 */ /* 0x000fc800078e3cff */
[----:B------:R-:W-:-:S07]  /*03c0*/  ISETP.GE.AND P1, PT, R4, RZ, PT ;  /* 0x000000ff0400720c */ /* 0x000fce0003f26270 */
[----:B------:R-:W-:-:S06]  /*03d0*/  @P0 IADD3 R6, PT, PT, R6, 0x1, RZ ;  /* 0x0000000106060810 */ /* 0x000fcc0007ffe0ff */
[----:B------:R-:W-:Y:S01]  /*03e0*/  @!P1 IMAD.MOV R6, RZ, RZ, -R6 ;  /* 0x000000ffff069224 */ /* 0x000fe200078e0a06 */
[----:B------:R-:W-:-:S04]  /*03f0*/  @!P2 LOP3.LUT R6, RZ, R2, RZ, 0x33, !PT ;  /* 0x00000002ff06a212 */ /* 0x000fc800078e33ff */
[----:B--2---:R-:W-:Y:S01]  /*0400*/  ISETP.GE.AND P0, PT, R6, UR9, PT ;  /* 0x0000000906007c0c */ /* 0x004fe2000bf06270 */
[----:B------:R-:W-:-:S03]  /*0410*/  IMAD.MOV R5, RZ, RZ, -R6 ;  /* 0x000000ffff057224 */ /* 0x000fc600078e0a06 */
[----:B-1----:R-:W-:Y:S01]  /*0420*/  ISETP.LT.OR P0, PT, R10, UR4, !P0 ;  /* 0x000000040a007c0c */ /* 0x002fe2000c701670 */
[----:B------:R-:W-:-:S03]  /*0430*/  IMAD R2, R2, R5, R11 ;  /* 0x0000000502027224 */ /* 0x000fc600078e020b */
[----:B------:R-:W-:-:S04]  /*0440*/  ISETP.GT.OR P0, PT, R10, UR8, P0 ;  /* 0x000000080a007c0c */ /* 0x000fc80008704670 */
[----:B------:R-:W-:-:S04]  /*0450*/  ISETP.GT.OR P0, PT, R6, UR10, P0 ;  /* 0x0000000a06007c0c */ /* 0x000fc80008704670 */
[----:B------:R-:W-:-:S04]  /*0460*/  ISETP.LT.OR P0, PT, R2, UR11, P0 ;  /* 0x0000000b02007c0c */ /* 0x000fc80008701670 */
[----:B---3--:R-:W-:-:S13]  /*0470*/  ISETP.GT.OR P0, PT, R2, UR5, P0 ;  /* 0x0000000502007c0c */ /* 0x008fda0008704670 */
[----:B------:R-:W0:Y:S02]  /*0480*/  @!P0 LDC.64 R4, c[0x0][0x380] ;  /* 0x0000e000ff048b82 */ /* 0x000e240000000a00 */
[----:B0-----:R-:W-:-:S06]  /*0490*/  @!P0 IMAD.WIDE R2, R3, 0x4, R4 ;  /* 0x0000000403028825 */ /* 0x001fcc00078e0204 */
[----:B----4-:R-:W2:Y:S01]  /*04a0*/  @!P0 LDG.E R3, desc[UR6][R2.64] ;  /* 0x0000000602038981 */ /* 0x010ea2000c1e1900 */
[----:B------:R-:W0:Y:S01]  /*04b0*/  S2UR UR5, SR_CgaCtaId ;  /* 0x00000000000579c3 */ /* 0x000e220000008800 */
[----:B------:R-:W-:Y:S01]  /*04c0*/  UMOV UR4, 0x400 ;  /* 0x0000040000047882 */ /* 0x000fe20000000000 */
[----:B------:R-:W-:Y:S01]  /*04d0*/  ISETP.GT.U32.AND P1, PT, R0, 0x7f, PT ;  /* 0x0000007f0000780c */ /* 0x000fe20003f24070 */
[----:B0-----:R-:W-:-:S06]  /*04e0*/  ULEA UR4, UR5, UR4, 0x18 ;  /* 0x0000000405047291 */ /* 0x001fcc000f8ec0ff */
[----:B------:R-:W-:-:S05]  /*04f0*/  LEA R4, R0, UR4, 0x2 ;  /* 0x0000000400047c11 */ /* 0x000fca000f8e10ff */
[----:B--2---:R-:W-:Y:S04]  /*0500*/  @!P0 STS [R4], R3 ;  /* 0x0000000304008388 */ /* 0x004fe80000000800 */
[----:B------:R-:W-:Y:S01]  /*0510*/  @P0 STS [R4], RZ ;  /* 0x000000ff04000388 */ /* 0x000fe20000000800 */
[----:B------:R-:W-:Y:S01]  /*0520*/  BAR.SYNC.DEFER_BLOCKING 0x0 ;  /* 0x0000000000007b1d */ /* 0x000fe20000010000 */
[----:B------:R-:W-:-:S05]  /*0530*/  ISETP.GT.U32.AND P0, PT, R0, 0x3f, PT ;  /* 0x0000003f0000780c */ /* 0x000fca0003f04070 */
[----:B------:R-:W-:Y:S04]  /*0540*/  @!P1 LDS R5, [R4+0x200] ;  /* 0x0002000004059984 */ /* 0x000fe80000000800 */
[----:B------:R-:W0:Y:S02]  /*0550*/  @!P1 LDS R6, [R4] ;  /* 0x0000000004069984 */ /* 0x000e240000000800 */
[----:B0-----:R-:W-:-:S05]  /*0560*/  @!P1 IMAD.IADD R5, R5, 0x1, R6 ;  /* 0x0000000105059824 */ /* 0x001fca00078e0206 */
[----:B------:R-:W-:Y:S01]  /*0570*/  @!P1 STS [R4], R5 ;  /* 0x0000000504009388 */ /* 0x000fe20000000800 */
[----:B------:R-:W-:Y:S01]  /*0580*/  BAR.SYNC.DEFER_BLOCKING 0x0 ;  /* 0x0000000000007b1d */ /* 0x000fe20000010000 */
[----:B------:R-:W-:-:S05]  /*0590*/  ISETP.GT.U32.AND P1, PT, R0, 0x1f, PT ;  /* 0x0000001f0000780c */ /* 0x000fca0003f24070 */
[----:B------:R-:W-:Y:S04]  /*05a0*/  @!P0 LDS R2, [R4+0x100] ;  /* 0x0001000004028984 */ /* 0x000fe80000000800 */
[----:B------:R-:W0:Y:S02]  /*05b0*/  @!P0 LDS R7, [R4] ;  /* 0x0000000004078984 */ /* 0x000e240000000800 */
[----:B0-----:R-:W-:-:S05]  /*05c0*/  @!P0 IADD3 R7, PT, PT, R2, R7, RZ ;  /* 0x0000000702078210 */ /* 0x001fca0007ffe0ff */
[----:B------:R-:W-:Y:S01]  /*05d0*/  @!P0 STS [R4], R7 ;  /* 0x0000000704008388 */ /* 0x000fe20000000800 */
        /* <DEDUP_REMOVED lines=25> */
[----:B------:R-:W-:-:S05]  /*0770*/  ISETP.NE.AND P0, PT, R0, RZ, PT ;  /* 0x000000ff0000720c */ /* 0x000fca0003f05270 */
[----:B------:R-:W-:Y:S04]  /*0780*/  @!P1 LDS R2, [R4+0x8] ;  /* 0x0000080004029984 */ /* 0x000fe80000000800 */
[----:B------:R-:W0:Y:S02]  /*0790*/  @!P1 LDS R5, [R4] ;  /* 0x0000000004059984 */ /* 0x000e240000000800 */
[----:B0-----:R-:W-:-:S05]  /*07a0*/  @!P1 IMAD.IADD R5, R2, 0x1, R5 ;  /* 0x0000000102059824 */ /* 0x001fca00078e0205 */
[----:B------:R-:W-:Y:S01]  /*07b0*/  @!P1 STS [R4], R5 ;  /* 0x0000000504009388 */ /* 0x000fe20000000800 */
[----:B------:R-:W-:Y:S06]  /*07c0*/  BAR.SYNC.DEFER_BLOCKING 0x0 ;  /* 0x0000000000007b1d */ /* 0x000fec0000010000 */
[----:B------:R-:W-:Y:S04]  /*07d0*/  @!P0 LDS R0, [UR4+0x4] ;  /* 0x00000404ff008984 */ /* 0x000fe80008000800 */
[----:B------:R-:W0:Y:S02]  /*07e0*/  @!P0 LDS R7, [R4] ;  /* 0x0000000004078984 */ /* 0x000e240000000800 */
[----:B0-----:R-:W-:-:S05]  /*07f0*/  @!P0 IMAD.IADD R7, R0, 0x1, R7 ;  /* 0x0000000100078824 */ /* 0x001fca00078e0207 */
[----:B------:R0:W-:Y:S01]  /*0800*/  @!P0 STS [R4], R7 ;  /* 0x0000000704008388 */ /* 0x0001e20000000800 */
[----:B------:R-:W-:Y:S06]  /*0810*/  BAR.SYNC.DEFER_BLOCKING 0x0 ;  /* 0x0000000000007b1d */ /* 0x000fec0000010000 */
[----:B------:R-:W-:Y:S05]  /*0820*/  @P0 EXIT ;  /* 0x000000000000094d */ /* 0x000fea0003800000 */
[----:B------:R-:W1:Y:S01]  /*0830*/  LDS R5, [UR4] ;  /* 0x00000004ff057984 */ /* 0x000e620008000800 */
[----:B------:R-:W1:Y:S03]  /*0840*/  LDC.64 R2, c[0x0][0x388] ;  /* 0x0000e200ff027b82 */ /* 0x000e660000000a00 */
[----:B-1----:R-:W-:Y:S01]  /*0850*/  REDG.E.ADD.STRONG.GPU desc[UR6][R2.64], R5 ;  /* 0x000000050200798e */ /* 0x002fe2000c12e106 */
[----:B------:R-:W-:Y:S05]  /*0860*/  EXIT ;  /* 0x000000000000794d */ /* 0x000fea0003800000 */
.L_x_0:
[----:B------:R-:W-:-:S00]  /*0870*/  BRA `(.L_x_0) ;  /* 0xfffffffc00fc7947 */ /* 0x000fc0000383ffff */
[----:B------:R-:W-:-:S00]  /*0880*/  NOP ;  /* 0x0000000000007918 */ /* 0x000fc00000000000 */
[----:B------:R-:W-:-:S00]  /*0890*/  NOP ;  /* 0x0000000000007918 */ /* 0x000fc00000000000 */
[----:B------:R-:W-:-:S00]  /*08a0*/  NOP ;  /* 0x0000000000007918 */ /* 0x000fc00000000000 */
[----:B------:R-:W-:-:S00]  /*08b0*/  NOP ;  /* 0x0000000000007918 */ /* 0x000fc00000000000 */
[----:B------:R-:W-:-:S00]  /*08c0*/  NOP ;  /* 0x0000000000007918 */ /* 0x000fc00000000000 */
[----:B------:R-:W-:-:S00]  /*08d0*/  NOP ;  /* 0x0000000000007918 */ /* 0x000fc00000000000 */
[----:B------:R-:W-:-:S00]  /*08e0*/  NOP ;  /* 0x0000000000007918 */ /* 0x000fc00000000000 */
[----:B------:R-:W-:-:S00]  /*08f0*/  NOP ;  /* 0x0000000000007918 */ /* 0x000fc00000000000 */
.L_x_1:


//--------------------- .nv.shared._Z17reduce_subarray3dPKiPiiiiiiiiii --------------------------
	.section	.nv.shared._Z17reduce_subarray3dPKiPiiiiiiiiii,"aw",@nobits
	.sectionflags	@""
	.align	4
.nv.shared._Z17reduce_subarray3dPKiPiiiiiiiiii:
	.zero		2048


//--------------------- .nv.shared.reserved.0     --------------------------
	.section	.nv.shared.reserved.0,"aw",@nobits
	.weak		__nv_reservedSMEM_offset_0_alias
	.size		__nv_reservedSMEM_offset_0_alias, 0, 64
	.other		__nv_reservedSMEM_offset_0_alias,@"STO_CUDA_RESERVED_SHARED STV_DEFAULT"
__nv_reservedSMEM_offset_0_alias:
	.zero		0
	.zero		64


//--------------------- .nv.constant0._Z17reduce_subarray3dPKiPiiiiiiiiii --------------------------
	.section	.nv.constant0._Z17reduce_subarray3dPKiPiiiiiiiiii,"a",@progbits
	.sectionflags	@""
	.align	4
.nv.constant0._Z17reduce_subarray3dPKiPiiiiiiiiii:
	.zero		948


//--------------------- SYMBOLS --------------------------

	.type		.nv.reservedSmem.offset0,@object
	.size		.nv.reservedSmem.offset0,0x4
	.type		.nv.reservedSmem.cap,@object
	.size		.nv.reservedSmem.cap,0x4
